//
// Generated by NVIDIA NVVM Compiler
//
// Compiler Build ID: CL-36424714
// Cuda compilation tools, release 13.0, V13.0.88
// Based on NVVM 20.0.0
//

.version 9.0
.target sm_100
.address_size 64

	// .globl	_Z6matmulPfS_S_iii
// _ZZ6matmulPfS_S_iiiE7sharedA has been demoted
// _ZZ6matmulPfS_S_iiiE7sharedB has been demoted

.visible .entry _Z6matmulPfS_S_iii(
	.param .u64 .ptr .align 1 _Z6matmulPfS_S_iii_param_0,
	.param .u64 .ptr .align 1 _Z6matmulPfS_S_iii_param_1,
	.param .u64 .ptr .align 1 _Z6matmulPfS_S_iii_param_2,
	.param .u32 _Z6matmulPfS_S_iii_param_3,
	.param .u32 _Z6matmulPfS_S_iii_param_4,
	.param .u32 _Z6matmulPfS_S_iii_param_5
)
{
	.reg .pred 	%p<6>;
	.reg .b32 	%r<90>;
	.reg .b32 	%f<109>;
	.reg .b64 	%rd<16>;
	.reg .b64 	%fd<27>;
	// demoted variable
	.shared .align 4 .b8 _ZZ6matmulPfS_S_iiiE7sharedA[4096];
	// demoted variable
	.shared .align 4 .b8 _ZZ6matmulPfS_S_iiiE7sharedB[4096];
	ld.param.u32 	%r47, [_Z6matmulPfS_S_iii_param_4];
	ld.param.u32 	%r48, [_Z6matmulPfS_S_iii_param_5];
	mov.u32 	%r1, %ntid.x;
	setp.gt.u32 	%p1, %r1, %r47;
	mov.f64 	%fd25, 0d0000000000000000;
	mov.f64 	%fd26, %fd25;
	@%p1 bra 	$L__BB0_8;
	ld.param.u32 	%r86, [_Z6matmulPfS_S_iii_param_3];
	mov.u32 	%r49, %ntid.y;
	mov.u32 	%r50, %ctaid.y;
	mov.u32 	%r51, %tid.y;
	mad.lo.s32 	%r52, %r49, %r50, %r51;
	mov.u32 	%r53, %ctaid.x;
	mul.lo.s32 	%r2, %r47, %r86;
	mul.lo.s32 	%r3, %r48, %r47;
	mov.u32 	%r54, %tid.x;
	shl.b32 	%r55, %r54, 2;
	mov.u32 	%r56, _ZZ6matmulPfS_S_iiiE7sharedB;
	add.s32 	%r4, %r56, %r55;
	shl.b32 	%r57, %r1, 2;
	add.s32 	%r5, %r4, %r57;
	add.s32 	%r6, %r5, %r57;
	add.s32 	%r7, %r6, %r57;
	add.s32 	%r8, %r7, %r57;
	add.s32 	%r9, %r8, %r57;
	add.s32 	%r10, %r9, %r57;
	add.s32 	%r11, %r10, %r57;
	add.s32 	%r12, %r11, %r57;
	add.s32 	%r13, %r12, %r57;
	add.s32 	%r14, %r13, %r57;
	add.s32 	%r15, %r14, %r57;
	add.s32 	%r16, %r15, %r57;
	add.s32 	%r17, %r16, %r57;
	add.s32 	%r18, %r17, %r57;
	add.s32 	%r19, %r18, %r57;
	add.s32 	%r20, %r19, %r57;
	add.s32 	%r21, %r20, %r57;
	add.s32 	%r22, %r21, %r57;
	add.s32 	%r23, %r22, %r57;
	add.s32 	%r24, %r23, %r57;
	add.s32 	%r25, %r24, %r57;
	add.s32 	%r26, %r25, %r57;
	add.s32 	%r27, %r26, %r57;
	add.s32 	%r28, %r27, %r57;
	add.s32 	%r29, %r28, %r57;
	add.s32 	%r30, %r29, %r57;
	add.s32 	%r31, %r30, %r57;
	add.s32 	%r32, %r31, %r57;
	add.s32 	%r33, %r32, %r57;
	add.s32 	%r34, %r33, %r57;
	div.u32 	%r58, %r47, %r1;
	max.u32 	%r59, %r58, 1;
	neg.s32 	%r89, %r59;
	mad.lo.s32 	%r60, %r1, %r53, %r54;
	mad.lo.s32 	%r88, %r51, %r47, %r60;
	mul.lo.s32 	%r37, %r49, %r47;
	mad.lo.s32 	%r87, %r47, %r52, %r54;
	mov.f32 	%f106, 0f00000000;
	mov.f64 	%fd26, 0d0000000000000000;
$L__BB0_2:
	setp.ge.s32 	%p2, %r87, %r2;
	mov.f32 	%f107, 0f00000000;
	@%p2 bra 	$L__BB0_4;
	ld.param.u64 	%rd13, [_Z6matmulPfS_S_iii_param_0];
	cvta.to.global.u64 	%rd4, %rd13;
	mul.wide.s32 	%rd5, %r87, 4;
	add.s64 	%rd6, %rd4, %rd5;
	ld.global.f32 	%f107, [%rd6];
$L__BB0_4:
	mov.u32 	%r61, %tid.y;
	mov.u32 	%r62, %tid.x;
	mad.lo.s32 	%r63, %r61, %r1, %r62;
	shl.b32 	%r64, %r63, 2;
	mov.u32 	%r65, _ZZ6matmulPfS_S_iiiE7sharedA;
	add.s32 	%r66, %r65, %r64;
	st.shared.f32 	[%r66], %f107;
	setp.ge.s32 	%p3, %r88, %r3;
	mov.f32 	%f108, 0f00000000;
	@%p3 bra 	$L__BB0_6;
	ld.param.u64 	%rd14, [_Z6matmulPfS_S_iii_param_1];
	cvta.to.global.u64 	%rd7, %rd14;
	mul.wide.s32 	%rd8, %r88, 4;
	add.s64 	%rd9, %rd7, %rd8;
	ld.global.f32 	%f108, [%rd9];
$L__BB0_6:
	mov.u32 	%r67, %tid.y;
	mul.lo.s32 	%r68, %r67, %r1;
	mov.u32 	%r69, %tid.x;
	add.s32 	%r70, %r68, %r69;
	shl.b32 	%r71, %r70, 2;
	mov.u32 	%r72, _ZZ6matmulPfS_S_iiiE7sharedB;
	add.s32 	%r73, %r72, %r71;
	st.shared.f32 	[%r73], %f108;
	bar.sync 	0;
	shl.b32 	%r74, %r68, 2;
	mov.u32 	%r75, _ZZ6matmulPfS_S_iiiE7sharedA;
	add.s32 	%r76, %r75, %r74;
	ld.shared.f32 	%f10, [%r76];
	ld.shared.f32 	%f11, [%r4];
	mul.f32 	%f12, %f10, %f11;
	cvt.f64.f32 	%fd8, %f12;
	add.f64 	%fd9, %fd26, %fd8;
	ld.shared.f32 	%f13, [%r76+4];
	ld.shared.f32 	%f14, [%r5];
	fma.rn.f32 	%f15, %f13, %f14, %f106;
	ld.shared.f32 	%f16, [%r76+8];
	ld.shared.f32 	%f17, [%r6];
	fma.rn.f32 	%f18, %f16, %f17, %f15;
	ld.shared.f32 	%f19, [%r76+12];
	ld.shared.f32 	%f20, [%r7];
	fma.rn.f32 	%f21, %f19, %f20, %f18;
	ld.shared.f32 	%f22, [%r76+16];
	ld.shared.f32 	%f23, [%r8];
	mul.f32 	%f24, %f22, %f23;
	cvt.f64.f32 	%fd10, %f24;
	add.f64 	%fd11, %fd9, %fd10;
	ld.shared.f32 	%f25, [%r76+20];
	ld.shared.f32 	%f26, [%r9];
	fma.rn.f32 	%f27, %f25, %f26, %f21;
	ld.shared.f32 	%f28, [%r76+24];
	ld.shared.f32 	%f29, [%r10];
	fma.rn.f32 	%f30, %f28, %f29, %f27;
	ld.shared.f32 	%f31, [%r76+28];
	ld.shared.f32 	%f32, [%r11];
	fma.rn.f32 	%f33, %f31, %f32, %f30;
	ld.shared.f32 	%f34, [%r76+32];
	ld.shared.f32 	%f35, [%r12];
	mul.f32 	%f36, %f34, %f35;
	cvt.f64.f32 	%fd12, %f36;
	add.f64 	%fd13, %fd11, %fd12;
	ld.shared.f32 	%f37, [%r76+36];
	ld.shared.f32 	%f38, [%r13];
	fma.rn.f32 	%f39, %f37, %f38, %f33;
	ld.shared.f32 	%f40, [%r76+40];
	ld.shared.f32 	%f41, [%r14];
	fma.rn.f32 	%f42, %f40, %f41, %f39;
	ld.shared.f32 	%f43, [%r76+44];
	ld.shared.f32 	%f44, [%r15];
	fma.rn.f32 	%f45, %f43, %f44, %f42;
	ld.shared.f32 	%f46, [%r76+48];
	ld.shared.f32 	%f47, [%r16];
	mul.f32 	%f48, %f46, %f47;
	cvt.f64.f32 	%fd14, %f48;
	add.f64 	%fd15, %fd13, %fd14;
	ld.shared.f32 	%f49, [%r76+52];
	ld.shared.f32 	%f50, [%r17];
	fma.rn.f32 	%f51, %f49, %f50, %f45;
	ld.shared.f32 	%f52, [%r76+56];
	ld.shared.f32 	%f53, [%r18];
	fma.rn.f32 	%f54, %f52, %f53, %f51;
	ld.shared.f32 	%f55, [%r76+60];
	ld.shared.f32 	%f56, [%r19];
	fma.rn.f32 	%f57, %f55, %f56, %f54;
	ld.shared.f32 	%f58, [%r76+64];
	ld.shared.f32 	%f59, [%r20];
	mul.f32 	%f60, %f58, %f59;
	cvt.f64.f32 	%fd16, %f60;
	add.f64 	%fd17, %fd15, %fd16;
	ld.shared.f32 	%f61, [%r76+68];
	ld.shared.f32 	%f62, [%r21];
	fma.rn.f32 	%f63, %f61, %f62, %f57;
	ld.shared.f32 	%f64, [%r76+72];
	ld.shared.f32 	%f65, [%r22];
	fma.rn.f32 	%f66, %f64, %f65, %f63;
	ld.shared.f32 	%f67, [%r76+76];
	ld.shared.f32 	%f68, [%r23];
	fma.rn.f32 	%f69, %f67, %f68, %f66;
	ld.shared.f32 	%f70, [%r76+80];
	ld.shared.f32 	%f71, [%r24];
	mul.f32 	%f72, %f70, %f71;
	cvt.f64.f32 	%fd18, %f72;
	add.f64 	%fd19, %fd17, %fd18;
	ld.shared.f32 	%f73, [%r76+84];
	ld.shared.f32 	%f74, [%r25];
	fma.rn.f32 	%f75, %f73, %f74, %f69;
	ld.shared.f32 	%f76, [%r76+88];
	ld.shared.f32 	%f77, [%r26];
	fma.rn.f32 	%f78, %f76, %f77, %f75;
	ld.shared.f32 	%f79, [%r76+92];
	ld.shared.f32 	%f80, [%r27];
	fma.rn.f32 	%f81, %f79, %f80, %f78;
	ld.shared.f32 	%f82, [%r76+96];
	ld.shared.f32 	%f83, [%r28];
	mul.f32 	%f84, %f82, %f83;
	cvt.f64.f32 	%fd20, %f84;
	add.f64 	%fd21, %fd19, %fd20;
	ld.shared.f32 	%f85, [%r76+100];
	ld.shared.f32 	%f86, [%r29];
	fma.rn.f32 	%f87, %f85, %f86, %f81;
	ld.shared.f32 	%f88, [%r76+104];
	ld.shared.f32 	%f89, [%r30];
	fma.rn.f32 	%f90, %f88, %f89, %f87;
	ld.shared.f32 	%f91, [%r76+108];
	ld.shared.f32 	%f92, [%r31];
	fma.rn.f32 	%f93, %f91, %f92, %f90;
	ld.shared.f32 	%f94, [%r76+112];
	ld.shared.f32 	%f95, [%r32];
	mul.f32 	%f96, %f94, %f95;
	cvt.f64.f32 	%fd22, %f96;
	add.f64 	%fd26, %fd21, %fd22;
	ld.shared.f32 	%f97, [%r76+116];
	ld.shared.f32 	%f98, [%r33];
	fma.rn.f32 	%f99, %f97, %f98, %f93;
	ld.shared.f32 	%f100, [%r76+120];
	ld.shared.f32 	%f101, [%r34];
	fma.rn.f32 	%f102, %f100, %f101, %f99;
	ld.shared.f32 	%f103, [%r76+124];
	shl.b32 	%r77, %r1, 2;
	add.s32 	%r78, %r34, %r77;
	ld.shared.f32 	%f104, [%r78];
	fma.rn.f32 	%f106, %f103, %f104, %f102;
	bar.sync 	0;
	add.s32 	%r89, %r89, 1;
	setp.ne.s32 	%p4, %r89, 0;
	add.s32 	%r88, %r88, %r37;
	add.s32 	%r87, %r87, %r1;
	@%p4 bra 	$L__BB0_2;
	cvt.f64.f32 	%fd25, %f106;
$L__BB0_8:
	mov.u32 	%r79, %ctaid.x;
	mov.u32 	%r80, %tid.x;
	mad.lo.s32 	%r45, %r79, %r1, %r80;
	setp.ge.u32 	%p5, %r45, %r48;
	@%p5 bra 	$L__BB0_10;
	ld.param.u64 	%rd15, [_Z6matmulPfS_S_iii_param_2];
	mov.u32 	%r81, %ntid.y;
	mov.u32 	%r82, %ctaid.y;
	mov.u32 	%r83, %tid.y;
	mad.lo.s32 	%r84, %r81, %r82, %r83;
	mad.lo.s32 	%r85, %r48, %r84, %r45;
	add.f64 	%fd23, %fd26, %fd25;
	cvt.rn.f32.f64 	%f105, %fd23;
	cvta.to.global.u64 	%rd10, %rd15;
	mul.wide.s32 	%rd11, %r85, 4;
	add.s64 	%rd12, %rd10, %rd11;
	st.global.f32 	[%rd12], %f105;
$L__BB0_10:
	ret;

}


// ===== COMPILED SASS (sm_100) =====

	.target	sm_100

	.elftype	@"ET_EXEC"


//--------------------- .note.nv.tkinfo           --------------------------
	.section	.note.nv.tkinfo,"",@"SHT_NOTE"
	.sectionflags	@"SHF_NOTE_NV_TKINFO"
	.tkinfo
        /*0018*/ 	.word	0x00000002
        /*0030*/ 	.string	""
        /*0030*/ 	.string	"ptxas"
        /*0030*/ 	.string	"Cuda compilation tools, release 13.0, V13.0.88"
        /*0030*/ 	.string	"Build cuda_13.0.r13.0/compiler.36424714_0"
        /*0030*/ 	.string	"-arch sm_100 -m 64 "



//--------------------- .note.nv.cuinfo           --------------------------
	.section	.note.nv.cuinfo,"",@"SHT_NOTE"
	.sectionflags	@"SHF_NOTE_NV_CUINFO"
        /*0018*/ 	.short	0x0002
        /*001a*/ 	.short	0x0064
        /*001c*/ 	.short	0x0082
	.zero		2


//--------------------- .nv.info                  --------------------------
	.section	.nv.info,"",@"SHT_CUDA_INFO"
	.align	4


	//----- nvinfo : EIATTR_REGCOUNT
	.align		4
        /*0000*/ 	.byte	0x04, 0x2f
        /*0002*/ 	.short	(.L_1 - .L_0)
	.align		4
.L_0:
        /*0004*/ 	.word	index@(_Z6matmulPfS_S_iii)
        /*0008*/ 	.word	0x00000030


	//----- nvinfo : EIATTR_FRAME_SIZE
	.align		4
.L_1:
        /*000c*/ 	.byte	0x04, 0x11
        /*000e*/ 	.short	(.L_3 - .L_2)
	.align		4
.L_2:
        /*0010*/ 	.word	index@(_Z6matmulPfS_S_iii)
        /*0014*/ 	.word	0x00000000


	//----- nvinfo : EIATTR_MIN_STACK_SIZE
	.align		4
.L_3:
        /*0018*/ 	.byte	0x04, 0x12
        /*001a*/ 	.short	(.L_5 - .L_4)
	.align		4
.L_4:
        /*001c*/ 	.word	index@(_Z6matmulPfS_S_iii)
        /*0020*/ 	.word	0x00000000
.L_5:


//--------------------- .nv.compat                --------------------------
	.section	.nv.compat,"",@"SHT_CUDA_COMPAT_INFO"
	.align	4
        /*0000*/ 	.byte	0x02, 0x09, 0x00, 0x00, 0x02, 0x02, 0x01, 0x00, 0x02, 0x05, 0x05, 0x00, 0x03, 0x07, 0x01, 0x01
        /*0010*/ 	.byte	0x02, 0x03, 0x00, 0x00, 0x02, 0x06, 0x01, 0x00, 0x04, 0x0b, 0x08, 0x00, 0x01, 0x00, 0x00, 0x00
        /*0020*/ 	.byte	0x00, 0x00, 0x00, 0x00


//--------------------- .nv.info._Z6matmulPfS_S_iii --------------------------
	.section	.nv.info._Z6matmulPfS_S_iii,"",@"SHT_CUDA_INFO"
	.sectionflags	@""
	.align	4


	//----- nvinfo : EIATTR_CUDA_API_VERSION
	.align		4
        /*0000*/ 	.byte	0x04, 0x37
        /*0002*/ 	.short	(.L_7 - .L_6)
.L_6:
        /*0004*/ 	.word	0x00000082


	//----- nvinfo : EIATTR_KPARAM_INFO
	.align		4
.L_7:
        /*0008*/ 	.byte	0x04, 0x17
        /*000a*/ 	.short	(.L_9 - .L_8)
.L_8:
        /*000c*/ 	.word	0x00000000
        /*0010*/ 	.short	0x0005
        /*0012*/ 	.short	0x0020
        /*0014*/ 	.byte	0x00, 0xf0, 0x11, 0x00


	//----- nvinfo : EIATTR_KPARAM_INFO
	.align		4
.L_9:
        /*0018*/ 	.byte	0x04, 0x17
        /*001a*/ 	.short	(.L_11 - .L_10)
.L_10:
        /*001c*/ 	.word	0x00000000
        /*0020*/ 	.short	0x0004
        /*0022*/ 	.short	0x001c
        /*0024*/ 	.byte	0x00, 0xf0, 0x11, 0x00


	//----- nvinfo : EIATTR_KPARAM_INFO
	.align		4
.L_11:
        /*0028*/ 	.byte	0x04, 0x17
        /*002a*/ 	.short	(.L_13 - .L_12)
.L_12:
        /*002c*/ 	.word	0x00000000
        /*0030*/ 	.short	0x0003
        /*0032*/ 	.short	0x0018
        /*0034*/ 	.byte	0x00, 0xf0, 0x11, 0x00


	//----- nvinfo : EIATTR_KPARAM_INFO
	.align		4
.L_13:
        /*0038*/ 	.byte	0x04, 0x17
        /*003a*/ 	.short	(.L_15 - .L_14)
.L_14:
        /*003c*/ 	.word	0x00000000
        /*0040*/ 	.short	0x0002
        /*0042*/ 	.short	0x0010
        /*0044*/ 	.byte	0x00, 0xf5, 0x21, 0x00


	//----- nvinfo : EIATTR_KPARAM_INFO
	.align		4
.L_15:
        /*0048*/ 	.byte	0x04, 0x17
        /*004a*/ 	.short	(.L_17 - .L_16)
.L_16:
        /*004c*/ 	.word	0x00000000
        /*0050*/ 	.short	0x0001
        /*0052*/ 	.short	0x0008
        /*0054*/ 	.byte	0x00, 0xf5, 0x21, 0x00


	//----- nvinfo : EIATTR_KPARAM_INFO
	.align		4
.L_17:
        /*0058*/ 	.byte	0x04, 0x17
        /*005a*/ 	.short	(.L_19 - .L_18)
.L_18:
        /*005c*/ 	.word	0x00000000
        /*0060*/ 	.short	0x0000
        /*0062*/ 	.short	0x0000
        /*0064*/ 	.byte	0x00, 0xf5, 0x21, 0x00


	//----- nvinfo : EIATTR_SPARSE_MMA_MASK
	.align		4
.L_19:
        /*0068*/ 	.byte	0x03, 0x50
        /*006a*/ 	.short	0x0000


	//----- nvinfo : EIATTR_MAXREG_COUNT
	.align		4
        /*006c*/ 	.byte	0x03, 0x1b
        /*006e*/ 	.short	0x00ff


	//----- nvinfo : EIATTR_NUM_BARRIERS
	.align		4
        /*0070*/ 	.byte	0x02, 0x4c
        /*0072*/ 	.byte	0x01
	.zero		1


	//----- nvinfo : EIATTR_MERCURY_ISA_VERSION
	.align		4
        /*0074*/ 	.byte	0x03, 0x5f
        /*0076*/ 	.short	0x0101


	//----- nvinfo : EIATTR_VRC_CTA_INIT_COUNT
	.align		4
        /*0078*/ 	.byte	0x02, 0x4a
	.zero		1
	.zero		1


	//----- nvinfo : EIATTR_EXIT_INSTR_OFFSETS
	.align		4
        /*007c*/ 	.byte	0x04, 0x1c
        /*007e*/ 	.short	(.L_21 - .L_20)


	//   ....[0]....
.L_20:
        /*0080*/ 	.word	0x00000ee0


	//   ....[1]....
        /*0084*/ 	.word	0x00000f90


	//----- nvinfo : EIATTR_CBANK_PARAM_SIZE
	.align		4
.L_21:
        /*0088*/ 	.byte	0x03, 0x19
        /*008a*/ 	.short	0x0024


	//----- nvinfo : EIATTR_PARAM_CBANK
	.align		4
        /*008c*/ 	.byte	0x04, 0x0a
        /*008e*/ 	.short	(.L_23 - .L_22)
	.align		4
.L_22:
        /*0090*/ 	.word	index@(.nv.constant0._Z6matmulPfS_S_iii)
        /*0094*/ 	.short	0x0380
        /*0096*/ 	.short	0x0024


	//----- nvinfo : EIATTR_SW_WAR
	.align		4
.L_23:
        /*0098*/ 	.byte	0x04, 0x36
        /*009a*/ 	.short	(.L_25 - .L_24)
.L_24:
        /*009c*/ 	.word	0x00000008
.L_25:


//--------------------- .nv.callgraph             --------------------------
	.section	.nv.callgraph,"",@"SHT_CUDA_CALLGRAPH"
	.align	4
	.sectionentsize	8
	.align		4
        /*0000*/ 	.word	0x00000000
	.align		4
        /*0004*/ 	.word	0xffffffff
	.align		4
        /*0008*/ 	.word	0x00000000
	.align		4
        /*000c*/ 	.word	0xfffffffe
	.align		4
        /*0010*/ 	.word	0x00000000
	.align		4
        /*0014*/ 	.word	0xfffffffd
	.align		4
        /*0018*/ 	.word	0x00000000
	.align		4
        /*001c*/ 	.word	0xfffffffc


//--------------------- .text._Z6matmulPfS_S_iii  --------------------------
	.section	.text._Z6matmulPfS_S_iii,"ax",@progbits
	.align	128
        .global         _Z6matmulPfS_S_iii
        .type           _Z6matmulPfS_S_iii,@function
        .size           _Z6matmulPfS_S_iii,(.L_x_3 - _Z6matmulPfS_S_iii)
        .other          _Z6matmulPfS_S_iii,@"STO_CUDA_ENTRY STV_DEFAULT"
_Z6matmulPfS_S_iii:
.text._Z6matmulPfS_S_iii:
[----:B------:R-:W-:Y:S08]  /*0000*/  LDC R1, c[0x0][0x37c] ;  /* 0x0000df00ff017b82 */ /* 0x000ff00000000800 */
[----:B------:R-:W0:Y:S01]  /*0010*/  LDC R0, c[0x0][0x360] ;  /* 0x0000d800ff007b82 */ /* 0x000e220000000800 */
[----:B------:R-:W0:Y:S01]  /*0020*/  LDCU UR14, c[0x0][0x39c] ;  /* 0x00007380ff0e77ac */ /* 0x000e220008000800 */
[----:B------:R-:W-:-:S02]  /*0030*/  CS2R R20, SRZ ;  /* 0x0000000000147805 */ /* 0x000fc4000001ff00 */
[----:B------:R-:W-:Y:S01]  /*0040*/  CS2R R40, SRZ ;  /* 0x0000000000287805 */ /* 0x000fe2000001ff00 */
[----:B------:R-:W1:Y:S01]  /*0050*/  LDCU.64 UR10, c[0x0][0x358] ;  /* 0x00006b00ff0a77ac */ /* 0x000e620008000a00 */
[----:B0-----:R-:W-:-:S13]  /*0060*/  ISETP.GT.U32.AND P0, PT, R0, UR14, PT ;  /* 0x0000000e00007c0c */ /* 0x001fda000bf04070 */
[----:B-1----:R-:W-:Y:S05]  /*0070*/  @P0 BRA `(.L_x_0) ;  /* 0x0000000c00840947 */ /* 0x002fea0003800000 */
[----:B------:R-:W0:Y:S01]  /*0080*/  I2F.U32.RP R2, R0 ;  /* 0x0000000000027306 */ /* 0x000e220000209000 */
[----:B------:R-:W1:Y:S01]  /*0090*/  S2R R39, SR_TID.X ;  /* 0x0000000000277919 */ /* 0x000e620000002100 */
[----:B------:R-:W2:Y:S01]  /*00a0*/  S2UR UR8, SR_CgaCtaId ;  /* 0x00000000000879c3 */ /* 0x000ea20000008800 */
[----:B------:R-:W-:Y:S01]  /*00b0*/  UMOV UR6, 0x400 ;  /* 0x0000040000067882 */ /* 0x000fe20000000000 */
[----:B------:R-:W-:Y:S01]  /*00c0*/  ISETP.NE.U32.AND P1, PT, R0, RZ, PT ;  /* 0x000000ff0000720c */ /* 0x000fe20003f25070 */
[----:B------:R-:W-:Y:S01]  /*00d0*/  UIADD3 UR4, UPT, UPT, UR6, 0x1000, URZ ;  /* 0x0000100006047890 */ /* 0x000fe2000fffe0ff */
[----:B------:R-:W3:Y:S01]  /*00e0*/  S2R R16, SR_CTAID.Y ;  /* 0x0000000000107919 */ /* 0x000ee20000002600 */
[----:B------:R-:W3:Y:S01]  /*00f0*/  LDCU UR12, c[0x0][0x364] ;  /* 0x00006c80ff0c77ac */ /* 0x000ee20008000800 */
[----:B------:R-:W-:Y:S01]  /*0100*/  MOV R20, RZ ;  /* 0x000000ff00147202 */ /* 0x000fe20000000f00 */
[----:B------:R-:W3:Y:S01]  /*0110*/  S2R R28, SR_TID.Y ;  /* 0x00000000001c7919 */ /* 0x000ee20000002200 */
[----:B------:R-:W4:Y:S01]  /*0120*/  S2UR UR13, SR_CTAID.X ;  /* 0x00000000000d79c3 */ /* 0x000f220000002500 */
[----:B------:R-:W5:Y:S01]  /*0130*/  LDCU UR5, c[0x0][0x3a0] ;  /* 0x00007400ff0577ac */ /* 0x000f620008000800 */
[----:B0-----:R-:W0:Y:S01]  /*0140*/  MUFU.RCP R2, R2 ;  /* 0x0000000200027308 */ /* 0x001e220000001000 */
[----:B------:R-:W-:-:S02]  /*0150*/  UIADD3 UR9, UPT, UPT, UR6, 0x1000, URZ ;  /* 0x0000100006097890 */ /* 0x000fc4000fffe0ff */
[----:B--2---:R-:W-:Y:S02]  /*0160*/  ULEA UR4, UR8, UR4, 0x18 ;  /* 0x0000000408047291 */ /* 0x004fe4000f8ec0ff */
[----:B------:R-:W-:Y:S02]  /*0170*/  ULEA UR6, UR8, UR6, 0x18 ;  /* 0x0000000608067291 */ /* 0x000fe4000f8ec0ff */
[----:B------:R-:W-:Y:S01]  /*0180*/  ULEA UR9, UR8, UR9, 0x18 ;  /* 0x0000000908097291 */ /* 0x000fe2000f8ec0ff */
[----:B0-----:R-:W-:Y:S01]  /*0190*/  IADD3 R10, PT, PT, R2, 0xffffffe, RZ ;  /* 0x0ffffffe020a7810 */ /* 0x001fe20007ffe0ff */
[----:B-----5:R-:W-:Y:S01]  /*01a0*/  UIMAD UR5, UR14, UR5, URZ ;  /* 0x000000050e0572a4 */ /* 0x020fe2000f8e02ff */
[----:B-1----:R-:W-:Y:S02]  /*01b0*/  LEA R3, R39, UR4, 0x2 ;  /* 0x0000000427037c11 */ /* 0x002fe4000f8e10ff */
[----:B------:R0:W1:Y:S02]  /*01c0*/  F2I.FTZ.U32.TRUNC.NTZ R11, R10 ;  /* 0x0000000a000b7305 */ /* 0x000064000021f000 */
[----:B------:R-:W2:Y:S01]  /*01d0*/  LDCU UR4, c[0x0][0x398] ;  /* 0x00007300ff0477ac */ /* 0x000ea20008000800 */
[----:B------:R-:W-:-:S04]  /*01e0*/  LEA R5, R0, R3, 0x2 ;  /* 0x0000000300057211 */ /* 0x000fc800078e10ff */
[----:B------:R-:W-:Y:S01]  /*01f0*/  LEA R7, R0, R5, 0x2 ;  /* 0x0000000500077211 */ /* 0x000fe200078e10ff */
[----:B---3--:R-:W-:Y:S02]  /*0200*/  IMAD R16, R16, UR12, R28 ;  /* 0x0000000c10107c24 */ /* 0x008fe4000f8e021c */
[----:B0-----:R-:W-:Y:S02]  /*0210*/  HFMA2 R10, -RZ, RZ, 0, 0 ;  /* 0x00000000ff0a7431 */ /* 0x001fe400000001ff */
[----:B------:R-:W-:Y:S02]  /*0220*/  IMAD R9, R0, 0x4, R7 ;  /* 0x0000000400097824 */ /* 0x000fe400078e0207 */
[----:B------:R-:W-:Y:S01]  /*0230*/  IMAD R16, R16, UR14, R39 ;  /* 0x0000000e10107c24 */ /* 0x000fe2000f8e0227 */
[----:B-1----:R-:W-:Y:S01]  /*0240*/  IADD3 R13, PT, PT, RZ, -R11, RZ ;  /* 0x8000000bff0d7210 */ /* 0x002fe20007ffe0ff */
[----:B--2---:R-:W-:-:S04]  /*0250*/  UIMAD UR4, UR14, UR4, URZ ;  /* 0x000000040e0472a4 */ /* 0x004fc8000f8e02ff */
[----:B------:R-:W-:-:S04]  /*0260*/  IMAD R13, R13, R0, RZ ;  /* 0x000000000d0d7224 */ /* 0x000fc800078e02ff */
[----:B------:R-:W-:Y:S01]  /*0270*/  IMAD.HI.U32 R10, R11, R13, R10 ;  /* 0x0000000d0b0a7227 */ /* 0x000fe200078e000a */
[----:B------:R-:W-:-:S04]  /*0280*/  LEA R11, R0, R9, 0x2 ;  /* 0x00000009000b7211 */ /* 0x000fc800078e10ff */
[----:B------:R-:W-:Y:S01]  /*0290*/  LEA R13, R0, R11, 0x2 ;  /* 0x0000000b000d7211 */ /* 0x000fe200078e10ff */
[----:B------:R-:W-:-:S03]  /*02a0*/  IMAD.HI.U32 R10, R10, UR14, RZ ;  /* 0x0000000e0a0a7c27 */ /* 0x000fc6000f8e00ff */
[----:B------:R-:W-:Y:S02]  /*02b0*/  LEA R15, R0, R13, 0x2 ;  /* 0x0000000d000f7211 */ /* 0x000fe400078e10ff */
[----:B------:R-:W-:Y:S02]  /*02c0*/  R2UR UR7, R10 ;  /* 0x000000000a0772ca */ /* 0x000fe400000e0000 */
[----:B------:R-:W-:Y:S02]  /*02d0*/  LEA R17, R0, R15, 0x2 ;  /* 0x0000000f00117211 */ /* 0x000fe400078e10ff */
[----:B------:R-:W-:-:S03]  /*02e0*/  @!P1 LOP3.LUT R10, RZ, R0, RZ, 0x33, !PT ;  /* 0x00000000ff0a9212 */ /* 0x000fc600078e33ff */
[----:B------:R-:W-:-:S05]  /*02f0*/  IMAD R19, R0, 0x4, R17 ;  /* 0x0000000400137824 */ /* 0x000fca00078e0211 */
[C---:B------:R-:W-:Y:S02]  /*0300*/  LEA R21, R0.reuse, R19, 0x2 ;  /* 0x0000001300157211 */ /* 0x040fe400078e10ff */
[----:B------:R-:W-:Y:S02]  /*0310*/  IADD3 R41, PT, PT, RZ, -UR7, RZ ;  /* 0x80000007ff297c10 */ /* 0x000fe4000fffe0ff */
[C---:B------:R-:W-:Y:S02]  /*0320*/  LEA R23, R0.reuse, R21, 0x2 ;  /* 0x0000001500177211 */ /* 0x040fe400078e10ff */
[----:B------:R-:W-:Y:S01]  /*0330*/  MOV R2, UR7 ;  /* 0x0000000700027c02 */ /* 0x000fe20008000f00 */
[C---:B------:R-:W-:Y:S01]  /*0340*/  IMAD R41, R0.reuse, R41, UR14 ;  /* 0x0000000e00297e24 */ /* 0x040fe2000f8e0229 */
[----:B------:R-:W-:-:S04]  /*0350*/  LEA R25, R0, R23, 0x2 ;  /* 0x0000001700197211 */ /* 0x000fc800078e10ff */
[----:B------:R-:W-:Y:S01]  /*0360*/  ISETP.GE.U32.AND P0, PT, R41, R0, PT ;  /* 0x000000002900720c */ /* 0x000fe20003f06070 */
[----:B------:R-:W-:-:S05]  /*0370*/  IMAD R27, R0, 0x4, R25 ;  /* 0x00000004001b7824 */ /* 0x000fca00078e0219 */
[----:B------:R-:W-:-:S04]  /*0380*/  LEA R29, R0, R27, 0x2 ;  /* 0x0000001b001d7211 */ /* 0x000fc800078e10ff */
[----:B------:R-:W-:-:S03]  /*0390*/  LEA R31, R0, R29, 0x2 ;  /* 0x0000001d001f7211 */ /* 0x000fc600078e10ff */
[----:B------:R-:W-:Y:S01]  /*03a0*/  @P0 IADD3 R2, PT, PT, R2, 0x1, RZ ;  /* 0x0000000102020810 */ /* 0x000fe20007ffe0ff */
[----:B------:R-:W-:Y:S01]  /*03b0*/  @P0 IMAD.IADD R41, R41, 0x1, -R0 ;  /* 0x0000000129290824 */ /* 0x000fe200078e0a00 */
[----:B------:R-:W-:Y:S02]  /*03c0*/  LEA R33, R0, R31, 0x2 ;  /* 0x0000001f00217211 */ /* 0x000fe400078e10ff */
[----:B------:R-:W-:Y:S02]  /*03d0*/  @P0 R2UR UR7, R2 ;  /* 0x00000000020702ca */ /* 0x000fe400000e0000 */
[----:B------:R-:W-:Y:S02]  /*03e0*/  LEA R35, R0, R33, 0x2 ;  /* 0x0000002100237211 */ /* 0x000fe400078e10ff */
[----:B------:R-:W-:Y:S02]  /*03f0*/  ISETP.GE.U32.AND P0, PT, R41, R0, PT ;  /* 0x000000002900720c */ /* 0x000fe40003f06070 */
[----:B------:R-:W-:-:S02]  /*0400*/  CS2R R40, SRZ ;  /* 0x0000000000287805 */ /* 0x000fc4000001ff00 */
[----:B------:R-:W-:-:S04]  /*0410*/  LEA R37, R0, R35, 0x2 ;  /* 0x0000002300257211 */ /* 0x000fc800078e10ff */
[----:B------:R-:W-:Y:S01]  /*0420*/  LEA R43, R0, R37, 0x2 ;  /* 0x00000025002b7211 */ /* 0x000fe200078e10ff */
[----:B------:R-:W-:-:S03]  /*0430*/  IMAD.U32 R2, RZ, RZ, UR7 ;  /* 0x00000007ff027e24 */ /* 0x000fc6000f8e00ff */
[----:B------:R-:W-:-:S04]  /*0440*/  LEA R45, R0, R43, 0x2 ;  /* 0x0000002b002d7211 */ /* 0x000fc800078e10ff */
[----:B------:R-:W-:Y:S02]  /*0450*/  LEA R4, R0, R45, 0x2 ;  /* 0x0000002d00047211 */ /* 0x000fe400078e10ff */
[----:B------:R-:W-:Y:S02]  /*0460*/  @P0 IADD3 R2, PT, PT, R2, 0x1, RZ ;  /* 0x0000000102020810 */ /* 0x000fe40007ffe0ff */
[----:B------:R-:W-:Y:S02]  /*0470*/  LEA R6, R0, R4, 0x2 ;  /* 0x0000000400067211 */ /* 0x000fe400078e10ff */
[----:B------:R-:W-:Y:S01]  /*0480*/  @P0 R2UR UR7, R2 ;  /* 0x00000000020702ca */ /* 0x000fe200000e0000 */
[C---:B----4-:R-:W-:Y:S01]  /*0490*/  IMAD R2, R0.reuse, UR13, R39 ;  /* 0x0000000d00027c24 */ /* 0x050fe2000f8e0227 */
[----:B------:R-:W-:Y:S02]  /*04a0*/  LEA R8, R0, R6, 0x2 ;  /* 0x0000000600087211 */ /* 0x000fe400078e10ff */
[----:B------:R-:W-:Y:S01]  /*04b0*/  @!P1 R2UR UR7, R10 ;  /* 0x000000000a0792ca */ /* 0x000fe200000e0000 */
[----:B------:R-:W-:Y:S01]  /*04c0*/  IMAD R2, R28, UR14, R2 ;  /* 0x0000000e1c027c24 */ /* 0x000fe2000f8e0202 */
[C---:B------:R-:W-:Y:S01]  /*04d0*/  LEA R10, R0.reuse, R8, 0x2 ;  /* 0x00000008000a7211 */ /* 0x040fe200078e10ff */
[----:B------:R-:W-:-:S03]  /*04e0*/  IMAD R28, R0, R28, RZ ;  /* 0x0000001c001c7224 */ /* 0x000fc600078e02ff */
[----:B------:R-:W-:Y:S02]  /*04f0*/  LEA R12, R0, R10, 0x2 ;  /* 0x0000000a000c7211 */ /* 0x000fe400078e10ff */
[C---:B------:R-:W-:Y:S02]  /*0500*/  IADD3 R30, PT, PT, R28.reuse, R39, RZ ;  /* 0x000000271c1e7210 */ /* 0x040fe40007ffe0ff */
[----:B------:R-:W-:Y:S01]  /*0510*/  LEA R28, R28, UR6, 0x2 ;  /* 0x000000061c1c7c11 */ /* 0x000fe2000f8e10ff */
[----:B------:R-:W-:Y:S01]  /*0520*/  IMAD R14, R0, 0x4, R12 ;  /* 0x00000004000e7824 */ /* 0x000fe200078e020c */
[----:B------:R-:W-:Y:S01]  /*0530*/  LEA R30, R30, UR9, 0x2 ;  /* 0x000000091e1e7c11 */ /* 0x000fe2000f8e10ff */
[----:B------:R-:W-:-:S03]  /*0540*/  UISETP.LT.U32.AND UP0, UPT, UR7, 0x1, UPT ;  /* 0x000000010700788c */ /* 0x000fc6000bf01070 */
[----:B------:R-:W-:Y:S01]  /*0550*/  LEA R18, R0, R14, 0x2 ;  /* 0x0000000e00127211 */ /* 0x000fe200078e10ff */
[----:B------:R-:W-:-:S03]  /*0560*/  USEL UR7, UR7, 0x1, !UP0 ;  /* 0x0000000107077887 */ /* 0x000fc6000c000000 */
[----:B------:R-:W-:Y:S01]  /*0570*/  LEA R22, R0, R18, 0x2 ;  /* 0x0000001200167211 */ /* 0x000fe200078e10ff */
[----:B------:R-:W-:-:S03]  /*0580*/  UIADD3 UR7, UPT, UPT, -UR7, URZ, URZ ;  /* 0x000000ff07077290 */ /* 0x000fc6000fffe1ff */
[----:B------:R-:W-:-:S05]  /*0590*/  LEA R26, R0, R22, 0x2 ;  /* 0x00000016001a7211 */ /* 0x000fca00078e10ff */
[----:B------:R-:W-:-:S07]  /*05a0*/  IMAD R24, R0, 0x4, R26 ;  /* 0x0000000400187824 */ /* 0x000fce00078e021a */
.L_x_1:
[----:B------:R-:W-:Y:S02]  /*05b0*/  ISETP.GE.AND P0, PT, R16, UR4, PT ;  /* 0x0000000410007c0c */ /* 0x000fe4000bf06270 */
[----:B------:R-:W-:-:S11]  /*05c0*/  MOV R32, RZ ;  /* 0x000000ff00207202 */ /* 0x000fd60000000f00 */
[----:B------:R-:W0:Y:S01]  /*05d0*/  @!P0 LDC.64 R38, c[0x0][0x380] ;  /* 0x0000e000ff268b82 */ /* 0x000e220000000a00 */
[----:B------:R-:W1:Y:S01]  /*05e0*/  S2R R34, SR_TID.Y ;  /* 0x0000000000227919 */ /* 0x000e620000002200 */
[----:B------:R-:W1:Y:S01]  /*05f0*/  S2R R36, SR_TID.X ;  /* 0x0000000000247919 */ /* 0x000e620000002100 */
[----:B0-----:R-:W-:-:S05]  /*0600*/  @!P0 IMAD.WIDE R38, R16, 0x4, R38 ;  /* 0x0000000410268825 */ /* 0x001fca00078e0226 */
[----:B------:R0:W2:Y:S01]  /*0610*/  @!P0 LDG.E R32, desc[UR10][R38.64] ;  /* 0x0000000a26208981 */ /* 0x0000a2000c1e1900 */
[----:B------:R-:W-:Y:S01]  /*0620*/  ISETP.GE.AND P0, PT, R2, UR5, PT ;  /* 0x0000000502007c0c */ /* 0x000fe2000bf06270 */
[----:B------:R-:W3:Y:S01]  /*0630*/  S2UR UR8, SR_CgaCtaId ;  /* 0x00000000000879c3 */ /* 0x000ee20000008800 */
[----:B------:R-:W-:Y:S01]  /*0640*/  UMOV UR6, 0x400 ;  /* 0x0000040000067882 */ /* 0x000fe20000000000 */
[----:B-1----:R-:W-:Y:S01]  /*0650*/  IMAD R34, R0, R34, R36 ;  /* 0x0000002200227224 */ /* 0x002fe200078e0224 */
[----:B------:R-:W-:-:S09]  /*0660*/  MOV R36, RZ ;  /* 0x000000ff00247202 */ /* 0x000fd20000000f00 */
[----:B0-----:R-:W0:Y:S01]  /*0670*/  @!P0 LDC.64 R38, c[0x0][0x388] ;  /* 0x0000e200ff268b82 */ /* 0x001e220000000a00 */
[----:B---3--:R-:W-:-:S06]  /*0680*/  ULEA UR6, UR8, UR6, 0x18 ;  /* 0x0000000608067291 */ /* 0x008fcc000f8ec0ff */
[----:B------:R-:W-:Y:S01]  /*0690*/  LEA R34, R34, UR6, 0x2 ;  /* 0x0000000622227c11 */ /* 0x000fe2000f8e10ff */
[----:B0-----:R-:W-:-:S05]  /*06a0*/  @!P0 IMAD.WIDE R38, R2, 0x4, R38 ;  /* 0x0000000402268825 */ /* 0x001fca00078e0226 */
[----:B------:R-:W3:Y:S04]  /*06b0*/  @!P0 LDG.E R36, desc[UR10][R38.64] ;  /* 0x0000000a26248981 */ /* 0x000ee8000c1e1900 */
[----:B--2---:R-:W-:Y:S04]  /*06c0*/  STS [R34], R32 ;  /* 0x0000002022007388 */ /* 0x004fe80000000800 */
[----:B---3--:R-:W-:Y:S01]  /*06d0*/  STS [R30], R36 ;  /* 0x000000241e007388 */ /* 0x008fe20000000800 */
[----:B------:R-:W-:Y:S06]  /*06e0*/  BAR.SYNC.DEFER_BLOCKING 0x0 ;  /* 0x0000000000007b1d */ /* 0x000fec0000010000 */
[----:B------:R-:W-:Y:S04]  /*06f0*/  LDS R42, [R28+0x4] ;  /* 0x000004001c2a7984 */ /* 0x000fe80000000800 */
[----:B------:R-:W0:Y:S04]  /*0700*/  LDS R44, [R5] ;  /* 0x00000000052c7984 */ /* 0x000e280000000800 */
[----:B------:R-:W-:Y:S04]  /*0710*/  LDS R39, [R28+0x8] ;  /* 0x000008001c277984 */ /* 0x000fe80000000800 */
[----:B------:R-:W1:Y:S04]  /*0720*/  LDS R38, [R7] ;  /* 0x0000000007267984 */ /* 0x000e680000000800 */
[----:B------:R-:W-:Y:S04]  /*0730*/  LDS R32, [R9] ;  /* 0x0000000009207984 */ /* 0x000fe80000000800 */
[----:B------:R-:W-:Y:S04]  /*0740*/  LDS R34, [R13] ;  /* 0x000000000d227984 */ /* 0x000fe80000000800 */
[----:B------:R-:W-:Y:S01]  /*0750*/  LDS R36, [R17] ;  /* 0x0000000011247984 */ /* 0x000fe20000000800 */
[----:B0-----:R-:W-:-:S03]  /*0760*/  FFMA R42, R42, R44, R20 ;  /* 0x0000002c2a2a7223 */ /* 0x001fc60000000014 */
[----:B------:R-:W0:Y:S01]  /*0770*/  LDS R20, [R28+0xc] ;  /* 0x00000c001c147984 */ /* 0x000e220000000800 */
[----:B-1----:R-:W-:-:S03]  /*0780*/  FFMA R42, R39, R38, R42 ;  /* 0x00000026272a7223 */ /* 0x002fc6000000002a */
[----:B------:R-:W1:Y:S01]  /*0790*/  LDS R39, [R28+0x14] ;  /* 0x000014001c277984 */ /* 0x000e620000000800 */
[----:B0-----:R-:W-:-:S03]  /*07a0*/  FFMA R20, R20, R32, R42 ;  /* 0x0000002014147223 */ /* 0x001fc6000000002a */
[----:B------:R-:W-:Y:S01]  /*07b0*/  LDS R32, [R15] ;  /* 0x000000000f207984 */ /* 0x000fe20000000800 */
[----:B-1----:R-:W-:-:S03]  /*07c0*/  FFMA R20, R39, R34, R20 ;  /* 0x0000002227147223 */ /* 0x002fc60000000014 */
[----:B------:R-:W0:Y:S04]  /*07d0*/  LDS R39, [R28+0x18] ;  /* 0x000018001c277984 */ /* 0x000e280000000800 */
[----:B------:R-:W1:Y:S01]  /*07e0*/  LDS R34, [R28+0x1c] ;  /* 0x00001c001c227984 */ /* 0x000e620000000800 */
[----:B0-----:R-:W-:-:S03]  /*07f0*/  FFMA R20, R39, R32, R20 ;  /* 0x0000002027147223 */ /* 0x001fc60000000014 */
[----:B------:R-:W-:Y:S04]  /*0800*/  LDS R39, [R28+0x24] ;  /* 0x000024001c277984 */ /* 0x000fe80000000800 */
[----:B------:R-:W0:Y:S01]  /*0810*/  LDS R32, [R21] ;  /* 0x0000000015207984 */ /* 0x000e220000000800 */
[----:B-1----:R-:W-:-:S03]  /*0820*/  FFMA R20, R34, R36, R20 ;  /* 0x0000002422147223 */ /* 0x002fc60000000014 */
[----:B------:R-:W-:Y:S04]  /*0830*/  LDS R34, [R28+0x28] ;  /* 0x000028001c227984 */ /* 0x000fe80000000800 */
[----:B------:R-:W1:Y:S01]  /*0840*/  LDS R36, [R23] ;  /* 0x0000000017247984 */ /* 0x000e620000000800 */
        /* <DEDUP_REMOVED lines=42> */
[----:B------:R-:W-:Y:S01]  /*0af0*/  LEA R42, R0, R24, 0x2 ;  /* 0x00000018002a7211 */ /* 0x000fe200078e10ff */
[----:B0-----:R-:W-:-:S04]  /*0b00*/  FFMA R20, R39, R32, R20 ;  /* 0x0000002027147223 */ /* 0x001fc80000000014 */
[----:B------:R0:W-:Y:S04]  /*0b10*/  LDS R32, [R42] ;  /* 0x000000002a207984 */ /* 0x0001e80000000800 */
[----:B------:R-:W2:Y:S01]  /*0b20*/  LDS R39, [R28+0x78] ;  /* 0x000078001c277984 */ /* 0x000ea20000000800 */
[----:B0-----:R-:W-:Y:S01]  /*0b30*/  LEA R42, R0, R42, 0x2 ;  /* 0x0000002a002a7211 */ /* 0x001fe200078e10ff */
[----:B-1----:R-:W-:Y:S02]  /*0b40*/  FFMA R20, R34, R36, R20 ;  /* 0x0000002422147223 */ /* 0x002fe40000000014 */
[----:B------:R-:W-:Y:S04]  /*0b50*/  LDS R34, [R28+0x7c] ;  /* 0x00007c001c227984 */ /* 0x000fe80000000800 */
[----:B------:R-:W0:Y:S04]  /*0b60*/  LDS R38, [R42] ;  /* 0x000000002a267984 */ /* 0x000e280000000800 */
[----:B------:R-:W-:Y:S04]  /*0b70*/  LDS R36, [R28] ;  /* 0x000000001c247984 */ /* 0x000fe80000000800 */
[----:B------:R-:W-:Y:S01]  /*0b80*/  LDS R42, [R27] ;  /* 0x000000001b2a7984 */ /* 0x000fe20000000800 */
[----:B--2---:R-:W-:-:S03]  /*0b90*/  FFMA R20, R39, R32, R20 ;  /* 0x0000002027147223 */ /* 0x004fc60000000014 */
[----:B------:R-:W1:Y:S04]  /*0ba0*/  LDS R39, [R3] ;  /* 0x0000000003277984 */ /* 0x000e680000000800 */
[----:B------:R-:W-:Y:S01]  /*0bb0*/  LDS R32, [R28+0x10] ;  /* 0x000010001c207984 */ /* 0x000fe20000000800 */
[----:B0-----:R-:W-:-:S03]  /*0bc0*/  FFMA R20, R34, R38, R20 ;  /* 0x0000002622147223 */ /* 0x001fc60000000014 */
[----:B------:R-:W0:Y:S01]  /*0bd0*/  LDS R34, [R11] ;  /* 0x000000000b227984 */ /* 0x000e220000000800 */
[----:B-1----:R-:W-:-:S04]  /*0be0*/  FMUL R44, R36, R39 ;  /* 0x00000027242c7220 */ /* 0x002fc80000400000 */
[----:B------:R-:W1:Y:S01]  /*0bf0*/  F2F.F64.F32 R38, R44 ;  /* 0x0000002c00267310 */ /* 0x000e620000201800 */
[----:B0-----:R-:W-:Y:S02]  /*0c00*/  FMUL R36, R32, R34 ;  /* 0x0000002220247220 */ /* 0x001fe40000400000 */
[----:B------:R-:W-:Y:S04]  /*0c10*/  LDS R32, [R28+0x20] ;  /* 0x000020001c207984 */ /* 0x000fe80000000800 */
[----:B------:R-:W0:Y:S01]  /*0c20*/  LDS R34, [R19] ;  /* 0x0000000013227984 */ /* 0x000e220000000800 */
[----:B-1----:R-:W-:Y:S01]  /*0c30*/  DADD R38, R38, R40 ;  /* 0x0000000026267229 */ /* 0x002fe20000000028 */
[----:B------:R1:W2:Y:S02]  /*0c40*/  F2F.F64.F32 R40, R36 ;  /* 0x0000002400287310 */ /* 0x0002a40000201800 */
[----:B-1----:R-:W1:Y:S05]  /*0c50*/  LDS R36, [R28+0x30] ;  /* 0x000030001c247984 */ /* 0x002e6a0000000800 */
[----:B--2---:R-:W-:Y:S01]  /*0c60*/  DADD R38, R38, R40 ;  /* 0x0000000026267229 */ /* 0x004fe20000000028 */
[----:B0-----:R-:W-:-:S02]  /*0c70*/  FMUL R32, R32, R34 ;  /* 0x0000002220207220 */ /* 0x001fc40000400000 */
[----:B------:R-:W-:Y:S02]  /*0c80*/  LDS R34, [R35] ;  /* 0x0000000023227984 */ /* 0x000fe40000000800 */
[----:B------:R0:W2:Y:S02]  /*0c90*/  F2F.F64.F32 R40, R32 ;  /* 0x0000002000287310 */ /* 0x0000a40000201800 */
[----:B0-----:R-:W0:Y:S01]  /*0ca0*/  LDS R32, [R28+0x40] ;  /* 0x000040001c207984 */ /* 0x001e220000000800 */
[----:B-1----:R-:W-:-:S03]  /*0cb0*/  FMUL R44, R36, R42 ;  /* 0x0000002a242c7220 */ /* 0x002fc60000400000 */
[----:B------:R-:W-:Y:S04]  /*0cc0*/  LDS R36, [R28+0x50] ;  /* 0x000050001c247984 */ /* 0x000fe80000000800 */
[----:B------:R-:W1:Y:S01]  /*0cd0*/  LDS R42, [R4] ;  /* 0x00000000042a7984 */ /* 0x000e620000000800 */
[----:B--2---:R-:W-:Y:S01]  /*0ce0*/  DADD R38, R38, R40 ;  /* 0x0000000026267229 */ /* 0x004fe20000000028 */
[----:B------:R-:W2:Y:S07]  /*0cf0*/  F2F.F64.F32 R40, R44 ;  /* 0x0000002c00287310 */ /* 0x000eae0000201800 */
[----:B--2---:R-:W-:Y:S01]  /*0d00*/  DADD R40, R38, R40 ;  /* 0x0000000026287229 */ /* 0x004fe20000000028 */
[----:B0-----:R-:W-:-:S02]  /*0d10*/  FMUL R34, R32, R34 ;  /* 0x0000002220227220 */ /* 0x001fc40000400000 */
[----:B------:R-:W-:Y:S02]  /*0d20*/  LDS R32, [R28+0x60] ;  /* 0x000060001c207984 */ /* 0x000fe40000000800 */
[----:B------:R0:W2:Y:S02]  /*0d30*/  F2F.F64.F32 R38, R34 ;  /* 0x0000002200267310 */ /* 0x0000a40000201800 */
[----:B0-----:R-:W0:Y:S01]  /*0d40*/  LDS R34, [R12] ;  /* 0x000000000c227984 */ /* 0x001e220000000800 */
[----:B-1----:R-:W-:-:S03]  /*0d50*/  FMUL R36, R36, R42 ;  /* 0x0000002a24247220 */ /* 0x002fc60000400000 */
[----:B------:R-:W-:Y:S01]  /*0d60*/  LDS R42, [R26] ;  /* 0x000000001a2a7984 */ /* 0x000fe20000000800 */
[----:B--2---:R-:W-:Y:S01]  /*0d70*/  DADD R38, R40, R38 ;  /* 0x0000000028267229 */ /* 0x004fe20000000026 */
[----:B------:R1:W2:Y:S02]  /*0d80*/  F2F.F64.F32 R40, R36 ;  /* 0x0000002400287310 */ /* 0x0002a40000201800 */
[----:B-1----:R-:W1:Y:S05]  /*0d90*/  LDS R36, [R28+0x70] ;  /* 0x000070001c247984 */ /* 0x002e6a0000000800 */
[----:B--2---:R-:W-:Y:S01]  /*0da0*/  DADD R40, R38, R40 ;  /* 0x0000000026287229 */ /* 0x004fe20000000028 */
[----:B0-----:R-:W-:-:S02]  /*0db0*/  FMUL R32, R32, R34 ;  /* 0x0000002220207220 */ /* 0x001fc40000400000 */
[----:B------:R-:W0:Y:S02]  /*0dc0*/  LDC R34, c[0x0][0x39c] ;  /* 0x0000e700ff227b82 */ /* 0x000e240000000800 */
[----:B------:R-:W2:Y:S01]  /*0dd0*/  F2F.F64.F32 R38, R32 ;  /* 0x0000002000267310 */ /* 0x000ea20000201800 */
[----:B------:R-:W-:Y:S01]  /*0de0*/  UIADD3 UR7, UPT, UPT, UR7, 0x1, URZ ;  /* 0x0000000107077890 */ /* 0x000fe2000fffe0ff */
[----:B-1----:R-:W-:Y:S01]  /*0df0*/  FMUL R42, R36, R42 ;  /* 0x0000002a242a7220 */ /* 0x002fe20000400000 */
[----:B--2---:R-:W-:-:S05]  /*0e00*/  DADD R38, R40, R38 ;  /* 0x0000000028267229 */ /* 0x004fca0000000026 */
[----:B------:R-:W1:Y:S01]  /*0e10*/  F2F.F64.F32 R40, R42 ;  /* 0x0000002a00287310 */ /* 0x000e620000201800 */
[----:B------:R-:W-:Y:S01]  /*0e20*/  UISETP.NE.AND UP0, UPT, UR7, URZ, UPT ;  /* 0x000000ff0700728c */ /* 0x000fe2000bf05270 */
[----:B------:R-:W-:Y:S01]  /*0e30*/  IADD3 R16, PT, PT, R0, R16, RZ ;  /* 0x0000001000107210 */ /* 0x000fe20007ffe0ff */
[----:B0-----:R-:W-:Y:S01]  /*0e40*/  IMAD R2, R34, UR12, R2 ;  /* 0x0000000c22027c24 */ /* 0x001fe2000f8e0202 */
[----:B-1----:R-:W-:Y:S01]  /*0e50*/  DADD R40, R38, R40 ;  /* 0x0000000026287229 */ /* 0x002fe20000000028 */
[----:B------:R-:W-:Y:S06]  /*0e60*/  BAR.SYNC.DEFER_BLOCKING 0x0 ;  /* 0x0000000000007b1d */ /* 0x000fec0000010000 */
[----:B------:R-:W-:Y:S05]  /*0e70*/  BRA.U UP0, `(.L_x_1) ;  /* 0xfffffff500cc7547 */ /* 0x000fea000b83ffff */
[----:B------:R-:W0:Y:S02]  /*0e80*/  F2F.F64.F32 R20, R20 ;  /* 0x0000001400147310 */ /* 0x000e240000201800 */
.L_x_0:
[----:B------:R-:W1:Y:S01]  /*0e90*/  S2R R3, SR_TID.X ;  /* 0x0000000000037919 */ /* 0x000e620000002100 */
[----:B------:R-:W1:Y:S01]  /*0ea0*/  S2UR UR4, SR_CTAID.X ;  /* 0x00000000000479c3 */ /* 0x000e620000002500 */
[----:B------:R-:W2:Y:S01]  /*0eb0*/  LDCU UR5, c[0x0][0x3a0] ;  /* 0x00007400ff0577ac */ /* 0x000ea20008000800 */
[----:B-1----:R-:W-:-:S05]  /*0ec0*/  IMAD R5, R0, UR4, R3 ;  /* 0x0000000400057c24 */ /* 0x002fca000f8e0203 */
[----:B--2---:R-:W-:-:S13]  /*0ed0*/  ISETP.GE.U32.AND P0, PT, R5, UR5, PT ;  /* 0x0000000505007c0c */ /* 0x004fda000bf06070 */
[----:B------:R-:W-:Y:S05]  /*0ee0*/  @P0 EXIT ;  /* 0x000000000000094d */ /* 0x000fea0003800000 */
[----:B------:R-:W1:Y:S01]  /*0ef0*/  S2R R0, SR_CTAID.Y ;  /* 0x0000000000007919 */ /* 0x000e620000002600 */
[----:B------:R-:W1:Y:S01]  /*0f00*/  LDCU UR4, c[0x0][0x364] ;  /* 0x00006c80ff0477ac */ /* 0x000e620008000800 */
[----:B------:R-:W2:Y:S01]  /*0f10*/  LDC.64 R2, c[0x0][0x390] ;  /* 0x0000e400ff027b82 */ /* 0x000ea20000000a00 */
[----:B0-----:R-:W-:Y:S01]  /*0f20*/  DADD R20, R40, R20 ;  /* 0x0000000028147229 */ /* 0x001fe20000000014 */
[----:B------:R-:W1:Y:S09]  /*0f30*/  S2R R7, SR_TID.Y ;  /* 0x0000000000077919 */ /* 0x000e720000002200 */
[----:B------:R-:W0:Y:S01]  /*0f40*/  F2F.F32.F64 R21, R20 ;  /* 0x0000001400157310 */ /* 0x000e220000301000 */
[----:B-1----:R-:W-:-:S04]  /*0f50*/  IMAD R0, R0, UR4, R7 ;  /* 0x0000000400007c24 */ /* 0x002fc8000f8e0207 */
[----:B------:R-:W-:-:S04]  /*0f60*/  IMAD R5, R0, UR5, R5 ;  /* 0x0000000500057c24 */ /* 0x000fc8000f8e0205 */
[----:B--2---:R-:W-:-:S05]  /*0f70*/  IMAD.WIDE R2, R5, 0x4, R2 ;  /* 0x0000000405027825 */ /* 0x004fca00078e0202 */
[----:B0-----:R-:W-:Y:S01]  /*0f80*/  STG.E desc[UR10][R2.64], R21 ;  /* 0x0000001502007986 */ /* 0x001fe2000c10190a */
[----:B------:R-:W-:Y:S05]  /*0f90*/  EXIT ;  /* 0x000000000000794d */ /* 0x000fea0003800000 */
.L_x_2:
[----:B------:R-:W-:-:S00]  /*0fa0*/  BRA `(.L_x_2) ;  /* 0xfffffffc00fc7947 */ /* 0x000fc0000383ffff */
[----:B------:R-:W-:-:S00]  /*0fb0*/  NOP ;  /* 0x0000000000007918 */ /* 0x000fc00000000000 */
        /* <DEDUP_REMOVED lines=12> */
.L_x_3:


//--------------------- .nv.shared._Z6matmulPfS_S_iii --------------------------
	.section	.nv.shared._Z6matmulPfS_S_iii,"aw",@nobits
	.sectionflags	@""
	.align	4
.nv.shared._Z6matmulPfS_S_iii:
	.zero		9216


//--------------------- .nv.shared.reserved.0     --------------------------
	.section	.nv.shared.reserved.0,"aw",@nobits
	.weak		__nv_reservedSMEM_offset_0_alias
	.size		__nv_reservedSMEM_offset_0_alias, 0, 64
	.other		__nv_reservedSMEM_offset_0_alias,@"STO_CUDA_RESERVED_SHARED STV_DEFAULT"
__nv_reservedSMEM_offset_0_alias:
	.zero		0
	.zero		64


//--------------------- .nv.constant0._Z6matmulPfS_S_iii --------------------------
	.section	.nv.constant0._Z6matmulPfS_S_iii,"a",@progbits
	.sectionflags	@""
	.align	4
.nv.constant0._Z6matmulPfS_S_iii:
	.zero		932


//--------------------- SYMBOLS --------------------------

	.type		.nv.reservedSmem.offset0,@object
	.size		.nv.reservedSmem.offset0,0x4
	.type		.nv.reservedSmem.cap,@object
	.size		.nv.reservedSmem.cap,0x4
